	.headerflags	@"EF_CUDA_TEXMODE_UNIFIED EF_CUDA_64BIT_ADDRESS EF_CUDA_ACCELERATORS EF_CUDA_SM90 EF_CUDA_VIRTUAL_SM(EF_CUDA_SM90)"
	.elftype	@"ET_EXEC"


//--------------------- .nv.info                  --------------------------
	.section	.nv.info,"",@"SHT_CUDA_INFO"
	.align	4


	//----- nvinfo : EIATTR_REGCOUNT
	.align		4
        /*0000*/ 	.byte	0x04, 0x2f
        /*0002*/ 	.short	(.L_1 - .L_0)
	.align		4
.L_0:
        /*0004*/ 	.word	index@(triton_poi_fused_add_clone_6)
        /*0008*/ 	.word	0x0000000c


	//----- nvinfo : EIATTR_MIN_STACK_SIZE
	.align		4
.L_1:
        /*000c*/ 	.byte	0x04, 0x12
        /*000e*/ 	.short	(.L_3 - .L_2)
	.align		4
.L_2:
        /*0010*/ 	.word	index@(triton_poi_fused_add_clone_6)
        /*0014*/ 	.word	0x00000000


	//----- nvinfo : EIATTR_FRAME_SIZE
	.align		4
.L_3:
        /*0018*/ 	.byte	0x04, 0x11
        /*001a*/ 	.short	(.L_5 - .L_4)
	.align		4
.L_4:
        /*001c*/ 	.word	index@(triton_poi_fused_add_clone_6)
        /*0020*/ 	.word	0x00000000


	//----- nvinfo : EIATTR_MIN_STACK_SIZE
	.align		4
.L_5:
        /*0024*/ 	.byte	0x04, 0x12
        /*0026*/ 	.short	(.L_7 - .L_6)
	.align		4
.L_6:
        /*0028*/ 	.word	index@(triton_poi_fused_add_clone_6)
        /*002c*/ 	.word	0x00000000
.L_7:


//--------------------- .nv.info.triton_poi_fused_add_clone_6 --------------------------
	.section	.nv.info.triton_poi_fused_add_clone_6,"",@"SHT_CUDA_INFO"
	.sectionflags	@""
	.align	4


	//----- nvinfo : EIATTR_CUDA_API_VERSION
	.align		4
        /*0000*/ 	.byte	0x04, 0x37
        /*0002*/ 	.short	(.L_9 - .L_8)
.L_8:
        /*0004*/ 	.word	0x0000007c


	//----- nvinfo : EIATTR_KPARAM_INFO
	.align		4
.L_9:
        /*0008*/ 	.byte	0x04, 0x17
        /*000a*/ 	.short	(.L_11 - .L_10)
.L_10:
        /*000c*/ 	.word	0x00000000
        /*0010*/ 	.short	0x0003
        /*0012*/ 	.short	0x0018
        /*0014*/ 	.byte	0x00, 0xf0, 0x11, 0x00


	//----- nvinfo : EIATTR_KPARAM_INFO
	.align		4
.L_11:
        /*0018*/ 	.byte	0x04, 0x17
        /*001a*/ 	.short	(.L_13 - .L_12)
.L_12:
        /*001c*/ 	.word	0x00000000
        /*0020*/ 	.short	0x0002
        /*0022*/ 	.short	0x0010
        /*0024*/ 	.byte	0x00, 0xf4, 0x21, 0x00


	//----- nvinfo : EIATTR_KPARAM_INFO
	.align		4
.L_13:
        /*0028*/ 	.byte	0x04, 0x17
        /*002a*/ 	.short	(.L_15 - .L_14)
.L_14:
        /*002c*/ 	.word	0x00000000
        /*0030*/ 	.short	0x0001
        /*0032*/ 	.short	0x0008
        /*0034*/ 	.byte	0x00, 0xf4, 0x21, 0x00


	//----- nvinfo : EIATTR_KPARAM_INFO
	.align		4
.L_15:
        /*0038*/ 	.byte	0x04, 0x17
        /*003a*/ 	.short	(.L_17 - .L_16)
.L_16:
        /*003c*/ 	.word	0x00000000
        /*0040*/ 	.short	0x0000
        /*0042*/ 	.short	0x0000
        /*0044*/ 	.byte	0x00, 0xf4, 0x21, 0x00


	//----- nvinfo : EIATTR_SPARSE_MMA_MASK
	.align		4
.L_17:
        /*0048*/ 	.byte	0x03, 0x50
        /*004a*/ 	.short	0x0000


	//----- nvinfo : EIATTR_MAXREG_COUNT
	.align		4
        /*004c*/ 	.byte	0x03, 0x1b
        /*004e*/ 	.short	0x00ff


	//----- nvinfo : EIATTR_EXIT_INSTR_OFFSETS
	.align		4
        /*0050*/ 	.byte	0x04, 0x1c
        /*0052*/ 	.short	(.L_19 - .L_18)


	//   ....[0]....
.L_18:
        /*0054*/ 	.word	0x00000190


	//----- nvinfo : EIATTR_REQNTID
	.align		4
.L_19:
        /*0058*/ 	.byte	0x04, 0x10
        /*005a*/ 	.short	(.L_21 - .L_20)
.L_20:
        /*005c*/ 	.word	0x00000080
        /*0060*/ 	.word	0x00000001
        /*0064*/ 	.word	0x00000001


	//----- nvinfo : EIATTR_CBANK_PARAM_SIZE
	.align		4
.L_21:
        /*0068*/ 	.byte	0x03, 0x19
        /*006a*/ 	.short	0x001c


	//----- nvinfo : EIATTR_PARAM_CBANK
	.align		4
        /*006c*/ 	.byte	0x04, 0x0a
        /*006e*/ 	.short	(.L_23 - .L_22)
	.align		4
.L_22:
        /*0070*/ 	.word	index@(.nv.constant0.triton_poi_fused_add_clone_6)
        /*0074*/ 	.short	0x0210
        /*0076*/ 	.short	0x001c


	//----- nvinfo : EIATTR_SW_WAR
	.align		4
.L_23:
        /*0078*/ 	.byte	0x04, 0x36
        /*007a*/ 	.short	(.L_25 - .L_24)
.L_24:
        /*007c*/ 	.word	0x00000008
.L_25:


//--------------------- .nv.callgraph             --------------------------
	.section	.nv.callgraph,"",@"SHT_CUDA_CALLGRAPH"
	.align	4
	.sectionentsize	8
	.align		4
        /*0000*/ 	.word	0x00000000
	.align		4
        /*0004*/ 	.word	0xffffffff
	.align		4
        /*0008*/ 	.word	0x00000000
	.align		4
        /*000c*/ 	.word	0xfffffffe
	.align		4
        /*0010*/ 	.word	0x00000000
	.align		4
        /*0014*/ 	.word	0xfffffffd
	.align		4
        /*0018*/ 	.word	0x00000000
	.align		4
        /*001c*/ 	.word	0xfffffffc


//--------------------- .text.triton_poi_fused_add_clone_6 --------------------------
	.section	.text.triton_poi_fused_add_clone_6,"ax",@progbits
	.align	128
        .global         triton_poi_fused_add_clone_6
        .type           triton_poi_fused_add_clone_6,@function
        .size           triton_poi_fused_add_clone_6,(.L_x_1 - triton_poi_fused_add_clone_6)
        .other          triton_poi_fused_add_clone_6,@"STO_CUDA_ENTRY STV_DEFAULT"
triton_poi_fused_add_clone_6:
.text.triton_poi_fused_add_clone_6:
[----:B------:R-:W-:Y:S01]  /*0000*/  LDC R1, c[0x0][0x28] ;  /* 0x00000a00ff017b82 */ /* 0x000fe20000000800 */
[----:B------:R-:W1:Y:S07]  /*0010*/  S2R R0, SR_TID.X ;  /* 0x0000000000007919 */ /* 0x000e6e0000002100 */
[----:B------:R-:W2:Y:S01]  /*0020*/  LDC.64 R4, c[0x0][0x218] ;  /* 0x00008600ff047b82 */ /* 0x000ea20000000a00 */
[----:B------:R-:W-:Y:S01]  /*0030*/  ULDC.64 UR4, c[0x0][0x208] ;  /* 0x0000820000047ab9 */ /* 0x000fe20000000a00 */
[----:B------:R-:W3:Y:S06]  /*0040*/  S2R R9, SR_CTAID.X ;  /* 0x0000000000097919 */ /* 0x000eec0000002500 */
[----:B------:R-:W4:Y:S01]  /*0050*/  LDC.64 R2, c[0x0][0x210] ;  /* 0x00008400ff027b82 */ /* 0x000f220000000a00 */
[----:B-1----:R-:W-:-:S05]  /*0060*/  IMAD.SHL.U32 R0, R0, 0x2, RZ ;  /* 0x0000000200007824 */ /* 0x002fca00078e00ff */
[----:B------:R-:W-:-:S05]  /*0070*/  LOP3.LUT R0, R0, 0xfe, RZ, 0xc0, !PT ;  /* 0x000000fe00007812 */ /* 0x000fca00078ec0ff */
[----:B---3--:R-:W-:-:S04]  /*0080*/  IMAD R9, R9, 0x100, R0 ;  /* 0x0000010009097824 */ /* 0x008fc800078e0200 */
[----:B--2---:R-:W-:Y:S01]  /*0090*/  IMAD.WIDE R4, R9, 0x4, R4 ;  /* 0x0000000409047825 */ /* 0x004fe200078e0204 */
[----:B------:R-:W-:-:S04]  /*00a0*/  SHF.R.S32.HI R0, RZ, 0x1f, R9 ;  /* 0x0000001fff007819 */ /* 0x000fc80000011409 */
[----:B------:R-:W-:Y:S01]  /*00b0*/  LEA.HI R0, R0, R9, RZ, 0xd ;  /* 0x0000000900007211 */ /* 0x000fe200078f68ff */
[----:B------:R-:W2:Y:S03]  /*00c0*/  LDG.E.64 R4, desc[UR4][R4.64] ;  /* 0x0000000404047981 */ /* 0x000ea6000c1e1b00 */
[C---:B------:R-:W-:Y:S02]  /*00d0*/  SHF.L.U32 R6, R0.reuse, 0x1, RZ ;  /* 0x0000000100067819 */ /* 0x040fe400000006ff */
[----:B------:R-:W-:Y:S02]  /*00e0*/  LOP3.LUT R0, R0, 0xffffe000, RZ, 0xc0, !PT ;  /* 0xffffe00000007812 */ /* 0x000fe400078ec0ff */
[----:B------:R-:W-:-:S04]  /*00f0*/  LOP3.LUT R6, R6, 0xffffc000, RZ, 0xc0, !PT ;  /* 0xffffc00006067812 */ /* 0x000fc800078ec0ff */
[----:B------:R-:W-:-:S04]  /*0100*/  IADD3 R0, R6, R9, -R0 ;  /* 0x0000000906007210 */ /* 0x000fc80007ffe800 */
[----:B------:R-:W-:-:S05]  /*0110*/  IADD3 R7, R0, 0x2000, RZ ;  /* 0x0000200000077810 */ /* 0x000fca0007ffe0ff */
[----:B----4-:R-:W-:Y:S02]  /*0120*/  IMAD.WIDE R2, R7, 0x4, R2 ;  /* 0x0000000407027825 */ /* 0x010fe400078e0202 */
[----:B------:R-:W1:Y:S04]  /*0130*/  LDC.64 R6, c[0x0][0x220] ;  /* 0x00008800ff067b82 */ /* 0x000e680000000a00 */
[----:B------:R-:W2:Y:S01]  /*0140*/  LDG.E.64 R2, desc[UR4][R2.64] ;  /* 0x0000000402027981 */ /* 0x000ea2000c1e1b00 */
[----:B-1----:R-:W-:-:S04]  /*0150*/  IMAD.WIDE R6, R9, 0x4, R6 ;  /* 0x0000000409067825 */ /* 0x002fc800078e0206 */
[----:B--2---:R-:W-:Y:S01]  /*0160*/  FADD R8, R2, R4 ;  /* 0x0000000402087221 */ /* 0x004fe20000000000 */
[----:B------:R-:W-:-:S05]  /*0170*/  FADD R9, R3, R5 ;  /* 0x0000000503097221 */ /* 0x000fca0000000000 */
[----:B------:R-:W-:Y:S01]  /*0180*/  STG.E.64 desc[UR4][R6.64], R8 ;  /* 0x0000000806007986 */ /* 0x000fe2000c101b04 */
[----:B------:R-:W-:Y:S05]  /*0190*/  EXIT ;  /* 0x000000000000794d */ /* 0x000fea0003800000 */
.L_x_0:
[----:B------:R-:W-:-:S00]  /*01a0*/  BRA `(.L_x_0) ;  /* 0xfffffffc00fc7947 */ /* 0x000fc0000383ffff */
[----:B------:R-:W-:-:S00]  /*01b0*/  NOP ;  /* 0x0000000000007918 */ /* 0x000fc00000000000 */
        /* <DEDUP_REMOVED lines=12> */
.L_x_1:


//--------------------- .nv.constant0.triton_poi_fused_add_clone_6 --------------------------
	.section	.nv.constant0.triton_poi_fused_add_clone_6,"a",@progbits
	.sectionflags	@""
	.align	4
.nv.constant0.triton_poi_fused_add_clone_6:
	.zero		556
